//
// Generated by NVIDIA NVVM Compiler
//
// Compiler Build ID: CL-36424714
// Cuda compilation tools, release 13.0, V13.0.88
// Based on NVVM 20.0.0
//

.version 9.0
.target sm_100
.address_size 64

	// .globl	_Z20countWordOccurrencesPKcS0_Piii

.visible .entry _Z20countWordOccurrencesPKcS0_Piii(
	.param .u64 .ptr .align 1 _Z20countWordOccurrencesPKcS0_Piii_param_0,
	.param .u64 .ptr .align 1 _Z20countWordOccurrencesPKcS0_Piii_param_1,
	.param .u64 .ptr .align 1 _Z20countWordOccurrencesPKcS0_Piii_param_2,
	.param .u32 _Z20countWordOccurrencesPKcS0_Piii_param_3,
	.param .u32 _Z20countWordOccurrencesPKcS0_Piii_param_4
)
{
	.reg .pred 	%p<11>;
	.reg .b16 	%rs<5>;
	.reg .b32 	%r<16>;
	.reg .b64 	%rd<15>;

	ld.param.u64 	%rd5, [_Z20countWordOccurrencesPKcS0_Piii_param_0];
	ld.param.u64 	%rd3, [_Z20countWordOccurrencesPKcS0_Piii_param_1];
	ld.param.u64 	%rd4, [_Z20countWordOccurrencesPKcS0_Piii_param_2];
	ld.param.u32 	%r5, [_Z20countWordOccurrencesPKcS0_Piii_param_3];
	ld.param.u32 	%r7, [_Z20countWordOccurrencesPKcS0_Piii_param_4];
	cvta.to.global.u64 	%rd1, %rd5;
	mov.u32 	%r8, %ctaid.x;
	mov.u32 	%r9, %ntid.x;
	mov.u32 	%r10, %tid.x;
	mad.lo.s32 	%r1, %r8, %r9, %r10;
	setp.ge.s32 	%p1, %r1, %r7;
	add.s32 	%r11, %r5, %r1;
	setp.gt.s32 	%p2, %r11, %r7;
	or.pred  	%p3, %p1, %p2;
	@%p3 bra 	$L__BB0_10;
	setp.lt.s32 	%p4, %r5, 1;
	@%p4 bra 	$L__BB0_5;
	cvta.to.global.u64 	%rd2, %rd3;
	mov.b32 	%r15, 0;
	bra.uni 	$L__BB0_4;
$L__BB0_3:
	add.s32 	%r15, %r15, 1;
	setp.eq.s32 	%p6, %r15, %r5;
	@%p6 bra 	$L__BB0_5;
$L__BB0_4:
	add.s32 	%r13, %r15, %r1;
	cvt.s64.s32 	%rd6, %r13;
	add.s64 	%rd7, %rd1, %rd6;
	ld.global.u8 	%rs1, [%rd7];
	cvt.u64.u32 	%rd8, %r15;
	add.s64 	%rd9, %rd2, %rd8;
	ld.global.u8 	%rs2, [%rd9];
	setp.eq.s16 	%p5, %rs1, %rs2;
	@%p5 bra 	$L__BB0_3;
	bra.uni 	$L__BB0_10;
$L__BB0_5:
	setp.eq.s32 	%p7, %r11, %r7;
	@%p7 bra 	$L__BB0_7;
	cvt.s64.s32 	%rd10, %r11;
	add.s64 	%rd11, %rd1, %rd10;
	ld.global.u8 	%rs3, [%rd11];
	setp.ne.s16 	%p8, %rs3, 32;
	@%p8 bra 	$L__BB0_10;
$L__BB0_7:
	setp.eq.s32 	%p9, %r1, 0;
	@%p9 bra 	$L__BB0_9;
	cvt.s64.s32 	%rd12, %r1;
	add.s64 	%rd13, %rd1, %rd12;
	ld.global.u8 	%rs4, [%rd13+-1];
	setp.ne.s16 	%p10, %rs4, 32;
	@%p10 bra 	$L__BB0_10;
$L__BB0_9:
	cvta.to.global.u64 	%rd14, %rd4;
	atom.global.add.u32 	%r14, [%rd14], 1;
$L__BB0_10:
	ret;

}


// ===== COMPILED SASS (sm_100) =====

	.target	sm_100

	.elftype	@"ET_EXEC"


//--------------------- .note.nv.tkinfo           --------------------------
	.section	.note.nv.tkinfo,"",@"SHT_NOTE"
	.sectionflags	@"SHF_NOTE_NV_TKINFO"
	.tkinfo
        /*0018*/ 	.word	0x00000002
        /*0030*/ 	.string	""
        /*0030*/ 	.string	"ptxas"
        /*0030*/ 	.string	"Cuda compilation tools, release 13.0, V13.0.88"
        /*0030*/ 	.string	"Build cuda_13.0.r13.0/compiler.36424714_0"
        /*0030*/ 	.string	"-arch sm_100 -m 64 "



//--------------------- .note.nv.cuinfo           --------------------------
	.section	.note.nv.cuinfo,"",@"SHT_NOTE"
	.sectionflags	@"SHF_NOTE_NV_CUINFO"
        /*0018*/ 	.short	0x0002
        /*001a*/ 	.short	0x0064
        /*001c*/ 	.short	0x0082
	.zero		2


//--------------------- .nv.info                  --------------------------
	.section	.nv.info,"",@"SHT_CUDA_INFO"
	.align	4


	//----- nvinfo : EIATTR_REGCOUNT
	.align		4
        /*0000*/ 	.byte	0x04, 0x2f
        /*0002*/ 	.short	(.L_1 - .L_0)
	.align		4
.L_0:
        /*0004*/ 	.word	index@(_Z20countWordOccurrencesPKcS0_Piii)
        /*0008*/ 	.word	0x00000009


	//----- nvinfo : EIATTR_FRAME_SIZE
	.align		4
.L_1:
        /*000c*/ 	.byte	0x04, 0x11
        /*000e*/ 	.short	(.L_3 - .L_2)
	.align		4
.L_2:
        /*0010*/ 	.word	index@(_Z20countWordOccurrencesPKcS0_Piii)
        /*0014*/ 	.word	0x00000000


	//----- nvinfo : EIATTR_MIN_STACK_SIZE
	.align		4
.L_3:
        /*0018*/ 	.byte	0x04, 0x12
        /*001a*/ 	.short	(.L_5 - .L_4)
	.align		4
.L_4:
        /*001c*/ 	.word	index@(_Z20countWordOccurrencesPKcS0_Piii)
        /*0020*/ 	.word	0x00000000
.L_5:


//--------------------- .nv.compat                --------------------------
	.section	.nv.compat,"",@"SHT_CUDA_COMPAT_INFO"
	.align	4
        /*0000*/ 	.byte	0x02, 0x09, 0x00, 0x00, 0x02, 0x02, 0x01, 0x00, 0x02, 0x05, 0x05, 0x00, 0x03, 0x07, 0x01, 0x01
        /*0010*/ 	.byte	0x02, 0x03, 0x00, 0x00, 0x02, 0x06, 0x01, 0x00, 0x04, 0x0b, 0x08, 0x00, 0x09, 0x00, 0x00, 0x00
        /*0020*/ 	.byte	0x00, 0x00, 0x00, 0x00


//--------------------- .nv.info._Z20countWordOccurrencesPKcS0_Piii --------------------------
	.section	.nv.info._Z20countWordOccurrencesPKcS0_Piii,"",@"SHT_CUDA_INFO"
	.sectionflags	@""
	.align	4


	//----- nvinfo : EIATTR_CUDA_API_VERSION
	.align		4
        /*0000*/ 	.byte	0x04, 0x37
        /*0002*/ 	.short	(.L_7 - .L_6)
.L_6:
        /*0004*/ 	.word	0x00000082


	//----- nvinfo : EIATTR_KPARAM_INFO
	.align		4
.L_7:
        /*0008*/ 	.byte	0x04, 0x17
        /*000a*/ 	.short	(.L_9 - .L_8)
.L_8:
        /*000c*/ 	.word	0x00000000
        /*0010*/ 	.short	0x0004
        /*0012*/ 	.short	0x001c
        /*0014*/ 	.byte	0x00, 0xf0, 0x11, 0x00


	//----- nvinfo : EIATTR_KPARAM_INFO
	.align		4
.L_9:
        /*0018*/ 	.byte	0x04, 0x17
        /*001a*/ 	.short	(.L_11 - .L_10)
.L_10:
        /*001c*/ 	.word	0x00000000
        /*0020*/ 	.short	0x0003
        /*0022*/ 	.short	0x0018
        /*0024*/ 	.byte	0x00, 0xf0, 0x11, 0x00


	//----- nvinfo : EIATTR_KPARAM_INFO
	.align		4
.L_11:
        /*0028*/ 	.byte	0x04, 0x17
        /*002a*/ 	.short	(.L_13 - .L_12)
.L_12:
        /*002c*/ 	.word	0x00000000
        /*0030*/ 	.short	0x0002
        /*0032*/ 	.short	0x0010
        /*0034*/ 	.byte	0x00, 0xf5, 0x21, 0x00


	//----- nvinfo : EIATTR_KPARAM_INFO
	.align		4
.L_13:
        /*0038*/ 	.byte	0x04, 0x17
        /*003a*/ 	.short	(.L_15 - .L_14)
.L_14:
        /*003c*/ 	.word	0x00000000
        /*0040*/ 	.short	0x0001
        /*0042*/ 	.short	0x0008
        /*0044*/ 	.byte	0x00, 0xf5, 0x21, 0x00


	//----- nvinfo : EIATTR_KPARAM_INFO
	.align		4
.L_15:
        /*0048*/ 	.byte	0x04, 0x17
        /*004a*/ 	.short	(.L_17 - .L_16)
.L_16:
        /*004c*/ 	.word	0x00000000
        /*0050*/ 	.short	0x0000
        /*0052*/ 	.short	0x0000
        /*0054*/ 	.byte	0x00, 0xf5, 0x21, 0x00


	//----- nvinfo : EIATTR_SPARSE_MMA_MASK
	.align		4
.L_17:
        /*0058*/ 	.byte	0x03, 0x50
        /*005a*/ 	.short	0x0000


	//----- nvinfo : EIATTR_MAXREG_COUNT
	.align		4
        /*005c*/ 	.byte	0x03, 0x1b
        /*005e*/ 	.short	0x00ff


	//----- nvinfo : EIATTR_MERCURY_ISA_VERSION
	.align		4
        /*0060*/ 	.byte	0x03, 0x5f
        /*0062*/ 	.short	0x0101


	//----- nvinfo : EIATTR_INT_WARP_WIDE_INSTR_OFFSETS
	.align		4
        /*0064*/ 	.byte	0x04, 0x31
        /*0066*/ 	.short	(.L_19 - .L_18)


	//   ....[0]....
.L_18:
        /*0068*/ 	.word	0x00000350


	//----- nvinfo : EIATTR_VRC_CTA_INIT_COUNT
	.align		4
.L_19:
        /*006c*/ 	.byte	0x02, 0x4a
	.zero		1
	.zero		1


	//----- nvinfo : EIATTR_EXIT_INSTR_OFFSETS
	.align		4
        /*0070*/ 	.byte	0x04, 0x1c
        /*0072*/ 	.short	(.L_21 - .L_20)


	//   ....[0]....
.L_20:
        /*0074*/ 	.word	0x00000090


	//   ....[1]....
        /*0078*/ 	.word	0x000001c0


	//   ....[2]....
        /*007c*/ 	.word	0x00000270


	//   ....[3]....
        /*0080*/ 	.word	0x00000310


	//   ....[4]....
        /*0084*/ 	.word	0x000003a0


	//----- nvinfo : EIATTR_CRS_STACK_SIZE
	.align		4
.L_21:
        /*0088*/ 	.byte	0x04, 0x1e
        /*008a*/ 	.short	(.L_23 - .L_22)
.L_22:
        /*008c*/ 	.word	0x00000000


	//----- nvinfo : EIATTR_CBANK_PARAM_SIZE
	.align		4
.L_23:
        /*0090*/ 	.byte	0x03, 0x19
        /*0092*/ 	.short	0x0020


	//----- nvinfo : EIATTR_PARAM_CBANK
	.align		4
        /*0094*/ 	.byte	0x04, 0x0a
        /*0096*/ 	.short	(.L_25 - .L_24)
	.align		4
.L_24:
        /*0098*/ 	.word	index@(.nv.constant0._Z20countWordOccurrencesPKcS0_Piii)
        /*009c*/ 	.short	0x0380
        /*009e*/ 	.short	0x0020


	//----- nvinfo : EIATTR_SW_WAR
	.align		4
.L_25:
        /*00a0*/ 	.byte	0x04, 0x36
        /*00a2*/ 	.short	(.L_27 - .L_26)
.L_26:
        /*00a4*/ 	.word	0x00000008
.L_27:


//--------------------- .nv.callgraph             --------------------------
	.section	.nv.callgraph,"",@"SHT_CUDA_CALLGRAPH"
	.align	4
	.sectionentsize	8
	.align		4
        /*0000*/ 	.word	0x00000000
	.align		4
        /*0004*/ 	.word	0xffffffff
	.align		4
        /*0008*/ 	.word	0x00000000
	.align		4
        /*000c*/ 	.word	0xfffffffe
	.align		4
        /*0010*/ 	.word	0x00000000
	.align		4
        /*0014*/ 	.word	0xfffffffd
	.align		4
        /*0018*/ 	.word	0x00000000
	.align		4
        /*001c*/ 	.word	0xfffffffc


//--------------------- .text._Z20countWordOccurrencesPKcS0_Piii --------------------------
	.section	.text._Z20countWordOccurrencesPKcS0_Piii,"ax",@progbits
	.align	128
        .global         _Z20countWordOccurrencesPKcS0_Piii
        .type           _Z20countWordOccurrencesPKcS0_Piii,@function
        .size           _Z20countWordOccurrencesPKcS0_Piii,(.L_x_7 - _Z20countWordOccurrencesPKcS0_Piii)
        .other          _Z20countWordOccurrencesPKcS0_Piii,@"STO_CUDA_ENTRY STV_DEFAULT"
_Z20countWordOccurrencesPKcS0_Piii:
.text._Z20countWordOccurrencesPKcS0_Piii:
[----:B------:R-:W-:Y:S01]  /*0000*/  LDC R1, c[0x0][0x37c] ;  /* 0x0000df00ff017b82 */ /* 0x000fe20000000800 */
[----:B------:R-:W0:Y:S07]  /*0010*/  S2R R3, SR_TID.X ;  /* 0x0000000000037919 */ /* 0x000e2e0000002100 */
[----:B------:R-:W0:Y:S01]  /*0020*/  S2UR UR4, SR_CTAID.X ;  /* 0x00000000000479c3 */ /* 0x000e220000002500 */
[----:B------:R-:W1:Y:S07]  /*0030*/  LDCU.64 UR8, c[0x0][0x398] ;  /* 0x00007300ff0877ac */ /* 0x000e6e0008000a00 */
[----:B------:R-:W0:Y:S02]  /*0040*/  LDC R0, c[0x0][0x360] ;  /* 0x0000d800ff007b82 */ /* 0x000e240000000800 */
[----:B0-----:R-:W-:-:S04]  /*0050*/  IMAD R0, R0, UR4, R3 ;  /* 0x0000000400007c24 */ /* 0x001fc8000f8e0203 */
[----:B-1----:R-:W-:-:S05]  /*0060*/  VIADD R6, R0, UR8 ;  /* 0x0000000800067c36 */ /* 0x002fca0008000000 */
[----:B------:R-:W-:-:S04]  /*0070*/  ISETP.GT.AND P0, PT, R6, UR9, PT ;  /* 0x0000000906007c0c */ /* 0x000fc8000bf04270 */
[----:B------:R-:W-:-:S13]  /*0080*/  ISETP.GE.OR P0, PT, R0, UR9, P0 ;  /* 0x0000000900007c0c */ /* 0x000fda0008706670 */
[----:B------:R-:W-:Y:S05]  /*0090*/  @P0 EXIT ;  /* 0x000000000000094d */ /* 0x000fea0003800000 */
[----:B------:R-:W-:Y:S01]  /*00a0*/  UISETP.GE.AND UP0, UPT, UR8, 0x1, UPT ;  /* 0x000000010800788c */ /* 0x000fe2000bf06270 */
[----:B------:R-:W0:Y:S08]  /*00b0*/  LDCU.64 UR6, c[0x0][0x358] ;  /* 0x00006b00ff0677ac */ /* 0x000e300008000a00 */
[----:B------:R-:W-:Y:S05]  /*00c0*/  BRA.U !UP0, `(.L_x_0) ;  /* 0x0000000108447547 */ /* 0x000fea000b800000 */
[----:B------:R-:W1:Y:S01]  /*00d0*/  LDCU UR9, c[0x0][0x398] ;  /* 0x00007300ff0977ac */ /* 0x000e620008000800 */
[----:B------:R-:W2:Y:S01]  /*00e0*/  LDCU.128 UR12, c[0x0][0x380] ;  /* 0x00007000ff0c77ac */ /* 0x000ea20008000c00 */
[----:B------:R-:W-:-:S05]  /*00f0*/  UMOV UR4, URZ ;  /* 0x000000ff00047c82 */ /* 0x000fca0008000000 */
.L_x_1:
[----:B--2---:R-:W-:Y:S02]  /*0100*/  UIADD3 UR5, UP0, UPT, UR4, UR14, URZ ;  /* 0x0000000e04057290 */ /* 0x004fe4000ff1e0ff */
[----:B------:R-:W-:Y:S02]  /*0110*/  VIADD R3, R0, UR4 ;  /* 0x0000000400037c36 */ /* 0x000fe40008000000 */
[----:B------:R-:W-:-:S03]  /*0120*/  UIADD3.X UR8, UPT, UPT, URZ, UR15, URZ, UP0, !UPT ;  /* 0x0000000fff087290 */ /* 0x000fc600087fe4ff */
[C---:B------:R-:W-:Y:S01]  /*0130*/  IADD3 R2, P0, PT, R3.reuse, UR12, RZ ;  /* 0x0000000c03027c10 */ /* 0x040fe2000ff1e0ff */
[----:B------:R-:W-:Y:S02]  /*0140*/  IMAD.U32 R4, RZ, RZ, UR5 ;  /* 0x00000005ff047e24 */ /* 0x000fe4000f8e00ff */
[----:B------:R-:W-:Y:S01]  /*0150*/  IMAD.U32 R5, RZ, RZ, UR8 ;  /* 0x00000008ff057e24 */ /* 0x000fe2000f8e00ff */
[----:B------:R-:W-:-:S05]  /*0160*/  LEA.HI.X.SX32 R3, R3, UR13, 0x1, P0 ;  /* 0x0000000d03037c11 */ /* 0x000fca00080f0eff */
[----:B0-----:R-:W2:Y:S04]  /*0170*/  LDG.E.U8 R2, desc[UR6][R2.64] ;  /* 0x0000000602027981 */ /* 0x001ea8000c1e1100 */
[----:B------:R-:W2:Y:S01]  /*0180*/  LDG.E.U8 R5, desc[UR6][R4.64] ;  /* 0x0000000604057981 */ /* 0x000ea2000c1e1100 */
[----:B------:R-:W-:-:S04]  /*0190*/  UIADD3 UR4, UPT, UPT, UR4, 0x1, URZ ;  /* 0x0000000104047890 */ /* 0x000fc8000fffe0ff */
[----:B-1----:R-:W-:Y:S01]  /*01a0*/  UISETP.NE.AND UP0, UPT, UR4, UR9, UPT ;  /* 0x000000090400728c */ /* 0x002fe2000bf05270 */
[----:B--2---:R-:W-:-:S13]  /*01b0*/  ISETP.NE.AND P0, PT, R2, R5, PT ;  /* 0x000000050200720c */ /* 0x004fda0003f05270 */
[----:B------:R-:W-:Y:S05]  /*01c0*/  @P0 EXIT ;  /* 0x000000000000094d */ /* 0x000fea0003800000 */
[----:B------:R-:W-:Y:S05]  /*01d0*/  BRA.U UP0, `(.L_x_1) ;  /* 0xfffffffd00c87547 */ /* 0x000fea000b83ffff */
.L_x_0:
[----:B------:R-:W1:Y:S01]  /*01e0*/  LDCU UR4, c[0x0][0x39c] ;  /* 0x00007380ff0477ac */ /* 0x000e620008000800 */
[----:B------:R-:W-:Y:S01]  /*01f0*/  BSSY.RECONVERGENT B0, `(.L_x_2) ;  /* 0x0000009000007945 */ /* 0x000fe20003800200 */
[----:B-1----:R-:W-:-:S13]  /*0200*/  ISETP.NE.AND P0, PT, R6, UR4, PT ;  /* 0x0000000406007c0c */ /* 0x002fda000bf05270 */
[----:B------:R-:W-:Y:S05]  /*0210*/  @!P0 BRA `(.L_x_3) ;  /* 0x0000000000188947 */ /* 0x000fea0003800000 */
[----:B------:R-:W1:Y:S02]  /*0220*/  LDCU.64 UR4, c[0x0][0x380] ;  /* 0x00007000ff0477ac */ /* 0x000e640008000a00 */
[----:B-1----:R-:W-:-:S04]  /*0230*/  IADD3 R2, P0, PT, R6, UR4, RZ ;  /* 0x0000000406027c10 */ /* 0x002fc8000ff1e0ff */
[----:B------:R-:W-:-:S05]  /*0240*/  LEA.HI.X.SX32 R3, R6, UR5, 0x1, P0 ;  /* 0x0000000506037c11 */ /* 0x000fca00080f0eff */
[----:B0-----:R-:W2:Y:S02]  /*0250*/  LDG.E.U8 R2, desc[UR6][R2.64] ;  /* 0x0000000602027981 */ /* 0x001ea4000c1e1100 */
[----:B--2---:R-:W-:-:S13]  /*0260*/  ISETP.NE.AND P0, PT, R2, 0x20, PT ;  /* 0x000000200200780c */ /* 0x004fda0003f05270 */
[----:B------:R-:W-:Y:S05]  /*0270*/  @P0 EXIT ;  /* 0x000000000000094d */ /* 0x000fea0003800000 */
.L_x_3:
[----:B0-----:R-:W-:Y:S05]  /*0280*/  BSYNC.RECONVERGENT B0 ;  /* 0x0000000000007941 */ /* 0x001fea0003800200 */
.L_x_2:
[----:B------:R-:W-:Y:S01]  /*0290*/  ISETP.NE.AND P0, PT, R0, RZ, PT ;  /* 0x000000ff0000720c */ /* 0x000fe20003f05270 */
[----:B------:R-:W-:-:S12]  /*02a0*/  BSSY.RECONVERGENT B0, `(.L_x_4) ;  /* 0x0000008000007945 */ /* 0x000fd80003800200 */
[----:B------:R-:W-:Y:S05]  /*02b0*/  @!P0 BRA `(.L_x_5) ;  /* 0x0000000000188947 */ /* 0x000fea0003800000 */
[----:B------:R-:W0:Y:S02]  /*02c0*/  LDCU.64 UR4, c[0x0][0x380] ;  /* 0x00007000ff0477ac */ /* 0x000e240008000a00 */
[----:B0-----:R-:W-:-:S04]  /*02d0*/  IADD3 R2, P0, PT, R0, UR4, RZ ;  /* 0x0000000400027c10 */ /* 0x001fc8000ff1e0ff */
[----:B------:R-:W-:-:S05]  /*02e0*/  LEA.HI.X.SX32 R3, R0, UR5, 0x1, P0 ;  /* 0x0000000500037c11 */ /* 0x000fca00080f0eff */
[----:B------:R-:W2:Y:S02]  /*02f0*/  LDG.E.U8 R2, desc[UR6][R2.64+-0x1] ;  /* 0xffffff0602027981 */ /* 0x000ea4000c1e1100 */
[----:B--2---:R-:W-:-:S13]  /*0300*/  ISETP.NE.AND P0, PT, R2, 0x20, PT ;  /* 0x000000200200780c */ /* 0x004fda0003f05270 */
[----:B------:R-:W-:Y:S05]  /*0310*/  @P0 EXIT ;  /* 0x000000000000094d */ /* 0x000fea0003800000 */
.L_x_5:
[----:B------:R-:W-:Y:S05]  /*0320*/  BSYNC.RECONVERGENT B0 ;  /* 0x0000000000007941 */ /* 0x000fea0003800200 */
.L_x_4:
[----:B------:R-:W0:Y:S01]  /*0330*/  S2R R0, SR_LANEID ;  /* 0x0000000000007919 */ /* 0x000e220000000000 */
[----:B------:R-:W1:Y:S01]  /*0340*/  LDC.64 R2, c[0x0][0x390] ;  /* 0x0000e400ff027b82 */ /* 0x000e620000000a00 */
[----:B------:R-:W-:Y:S02]  /*0350*/  VOTEU.ANY UR4, UPT, PT ;  /* 0x0000000000047886 */ /* 0x000fe400038e0100 */
[----:B------:R-:W-:Y:S02]  /*0360*/  UFLO.U32 UR5, UR4 ;  /* 0x00000004000572bd */ /* 0x000fe400080e0000 */
[----:B------:R-:W1:Y:S04]  /*0370*/  POPC R5, UR4 ;  /* 0x0000000400057d09 */ /* 0x000e680008000000 */
[----:B0-----:R-:W-:-:S13]  /*0380*/  ISETP.EQ.U32.AND P0, PT, R0, UR5, PT ;  /* 0x0000000500007c0c */ /* 0x001fda000bf02070 */
[----:B-1----:R-:W-:Y:S01]  /*0390*/  @P0 REDG.E.ADD.STRONG.GPU desc[UR6][R2.64], R5 ;  /* 0x000000050200098e */ /* 0x002fe2000c12e106 */
[----:B------:R-:W-:Y:S05]  /*03a0*/  EXIT ;  /* 0x000000000000794d */ /* 0x000fea0003800000 */
.L_x_6:
[----:B------:R-:W-:-:S00]  /*03b0*/  BRA `(.L_x_6) ;  /* 0xfffffffc00fc7947 */ /* 0x000fc0000383ffff */
[----:B------:R-:W-:-:S00]  /*03c0*/  NOP ;  /* 0x0000000000007918 */ /* 0x000fc00000000000 */
        /* <DEDUP_REMOVED lines=11> */
.L_x_7:


//--------------------- .nv.shared.reserved.0     --------------------------
	.section	.nv.shared.reserved.0,"aw",@nobits
	.weak		__nv_reservedSMEM_offset_0_alias
	.size		__nv_reservedSMEM_offset_0_alias, 0, 64
	.other		__nv_reservedSMEM_offset_0_alias,@"STO_CUDA_RESERVED_SHARED STV_DEFAULT"
__nv_reservedSMEM_offset_0_alias:
	.zero		0
	.zero		64


//--------------------- .nv.constant0._Z20countWordOccurrencesPKcS0_Piii --------------------------
	.section	.nv.constant0._Z20countWordOccurrencesPKcS0_Piii,"a",@progbits
	.sectionflags	@""
	.align	4
.nv.constant0._Z20countWordOccurrencesPKcS0_Piii:
	.zero		928


//--------------------- SYMBOLS --------------------------

	.type		.nv.reservedSmem.offset0,@object
	.size		.nv.reservedSmem.offset0,0x4
